//
// Generated by NVIDIA NVVM Compiler
//
// Compiler Build ID: CL-36424714
// Cuda compilation tools, release 13.0, V13.0.88
// Based on NVVM 20.0.0
//

.version 9.0
.target sm_100
.address_size 64

	// .globl	_Z10thread_addPfi

.visible .entry _Z10thread_addPfi(
	.param .u64 .ptr .align 1 _Z10thread_addPfi_param_0,
	.param .u32 _Z10thread_addPfi_param_1
)
{
	.reg .b32 	%r<2>;
	.reg .b32 	%f<2>;
	.reg .b64 	%rd<5>;

	ld.param.u64 	%rd1, [_Z10thread_addPfi_param_0];
	cvta.to.global.u64 	%rd2, %rd1;
	mov.u32 	%r1, %tid.x;
	mul.wide.u32 	%rd3, %r1, 4;
	add.s64 	%rd4, %rd2, %rd3;
	atom.global.add.f32 	%f1, [%rd4], 0f3F800000;
	ret;

}


// ===== COMPILED SASS (sm_100) =====

	.target	sm_100

	.elftype	@"ET_EXEC"


//--------------------- .note.nv.tkinfo           --------------------------
	.section	.note.nv.tkinfo,"",@"SHT_NOTE"
	.sectionflags	@"SHF_NOTE_NV_TKINFO"
	.tkinfo
        /*0018*/ 	.word	0x00000002
        /*0030*/ 	.string	""
        /*0030*/ 	.string	"ptxas"
        /*0030*/ 	.string	"Cuda compilation tools, release 13.0, V13.0.88"
        /*0030*/ 	.string	"Build cuda_13.0.r13.0/compiler.36424714_0"
        /*0030*/ 	.string	"-arch sm_100 -m 64 "



//--------------------- .note.nv.cuinfo           --------------------------
	.section	.note.nv.cuinfo,"",@"SHT_NOTE"
	.sectionflags	@"SHF_NOTE_NV_CUINFO"
        /*0018*/ 	.short	0x0002
        /*001a*/ 	.short	0x0064
        /*001c*/ 	.short	0x0082
	.zero		2


//--------------------- .nv.info                  --------------------------
	.section	.nv.info,"",@"SHT_CUDA_INFO"
	.align	4


	//----- nvinfo : EIATTR_REGCOUNT
	.align		4
        /*0000*/ 	.byte	0x04, 0x2f
        /*0002*/ 	.short	(.L_1 - .L_0)
	.align		4
.L_0:
        /*0004*/ 	.word	index@(_Z10thread_addPfi)
        /*0008*/ 	.word	0x0000000a


	//----- nvinfo : EIATTR_FRAME_SIZE
	.align		4
.L_1:
        /*000c*/ 	.byte	0x04, 0x11
        /*000e*/ 	.short	(.L_3 - .L_2)
	.align		4
.L_2:
        /*0010*/ 	.word	index@(_Z10thread_addPfi)
        /*0014*/ 	.word	0x00000000


	//----- nvinfo : EIATTR_MIN_STACK_SIZE
	.align		4
.L_3:
        /*0018*/ 	.byte	0x04, 0x12
        /*001a*/ 	.short	(.L_5 - .L_4)
	.align		4
.L_4:
        /*001c*/ 	.word	index@(_Z10thread_addPfi)
        /*0020*/ 	.word	0x00000000
.L_5:


//--------------------- .nv.compat                --------------------------
	.section	.nv.compat,"",@"SHT_CUDA_COMPAT_INFO"
	.align	4
        /*0000*/ 	.byte	0x02, 0x09, 0x00, 0x00, 0x02, 0x02, 0x01, 0x00, 0x02, 0x05, 0x05, 0x00, 0x03, 0x07, 0x01, 0x01
        /*0010*/ 	.byte	0x02, 0x03, 0x00, 0x00, 0x02, 0x06, 0x01, 0x00, 0x04, 0x0b, 0x08, 0x00, 0x09, 0x00, 0x00, 0x00
        /*0020*/ 	.byte	0x00, 0x00, 0x00, 0x00


//--------------------- .nv.info._Z10thread_addPfi --------------------------
	.section	.nv.info._Z10thread_addPfi,"",@"SHT_CUDA_INFO"
	.sectionflags	@""
	.align	4


	//----- nvinfo : EIATTR_CUDA_API_VERSION
	.align		4
        /*0000*/ 	.byte	0x04, 0x37
        /*0002*/ 	.short	(.L_7 - .L_6)
.L_6:
        /*0004*/ 	.word	0x00000082


	//----- nvinfo : EIATTR_KPARAM_INFO
	.align		4
.L_7:
        /*0008*/ 	.byte	0x04, 0x17
        /*000a*/ 	.short	(.L_9 - .L_8)
.L_8:
        /*000c*/ 	.word	0x00000000
        /*0010*/ 	.short	0x0001
        /*0012*/ 	.short	0x0008
        /*0014*/ 	.byte	0x00, 0xf0, 0x11, 0x00


	//----- nvinfo : EIATTR_KPARAM_INFO
	.align		4
.L_9:
        /*0018*/ 	.byte	0x04, 0x17
        /*001a*/ 	.short	(.L_11 - .L_10)
.L_10:
        /*001c*/ 	.word	0x00000000
        /*0020*/ 	.short	0x0000
        /*0022*/ 	.short	0x0000
        /*0024*/ 	.byte	0x00, 0xf5, 0x21, 0x00


	//----- nvinfo : EIATTR_SPARSE_MMA_MASK
	.align		4
.L_11:
        /*0028*/ 	.byte	0x03, 0x50
        /*002a*/ 	.short	0x0000


	//----- nvinfo : EIATTR_MAXREG_COUNT
	.align		4
        /*002c*/ 	.byte	0x03, 0x1b
        /*002e*/ 	.short	0x00ff


	//----- nvinfo : EIATTR_MERCURY_ISA_VERSION
	.align		4
        /*0030*/ 	.byte	0x03, 0x5f
        /*0032*/ 	.short	0x0101


	//----- nvinfo : EIATTR_VRC_CTA_INIT_COUNT
	.align		4
        /*0034*/ 	.byte	0x02, 0x4a
	.zero		1
	.zero		1


	//----- nvinfo : EIATTR_EXIT_INSTR_OFFSETS
	.align		4
        /*0038*/ 	.byte	0x04, 0x1c
        /*003a*/ 	.short	(.L_13 - .L_12)


	//   ....[0]....
.L_12:
        /*003c*/ 	.word	0x00000070


	//----- nvinfo : EIATTR_CBANK_PARAM_SIZE
	.align		4
.L_13:
        /*0040*/ 	.byte	0x03, 0x19
        /*0042*/ 	.short	0x000c


	//----- nvinfo : EIATTR_PARAM_CBANK
	.align		4
        /*0044*/ 	.byte	0x04, 0x0a
        /*0046*/ 	.short	(.L_15 - .L_14)
	.align		4
.L_14:
        /*0048*/ 	.word	index@(.nv.constant0._Z10thread_addPfi)
        /*004c*/ 	.short	0x0380
        /*004e*/ 	.short	0x000c


	//----- nvinfo : EIATTR_SW_WAR
	.align		4
.L_15:
        /*0050*/ 	.byte	0x04, 0x36
        /*0052*/ 	.short	(.L_17 - .L_16)
.L_16:
        /*0054*/ 	.word	0x00000008
.L_17:


//--------------------- .nv.callgraph             --------------------------
	.section	.nv.callgraph,"",@"SHT_CUDA_CALLGRAPH"
	.align	4
	.sectionentsize	8
	.align		4
        /*0000*/ 	.word	0x00000000
	.align		4
        /*0004*/ 	.word	0xffffffff
	.align		4
        /*0008*/ 	.word	0x00000000
	.align		4
        /*000c*/ 	.word	0xfffffffe
	.align		4
        /*0010*/ 	.word	0x00000000
	.align		4
        /*0014*/ 	.word	0xfffffffd
	.align		4
        /*0018*/ 	.word	0x00000000
	.align		4
        /*001c*/ 	.word	0xfffffffc


//--------------------- .text._Z10thread_addPfi   --------------------------
	.section	.text._Z10thread_addPfi,"ax",@progbits
	.align	128
        .global         _Z10thread_addPfi
        .type           _Z10thread_addPfi,@function
        .size           _Z10thread_addPfi,(.L_x_1 - _Z10thread_addPfi)
        .other          _Z10thread_addPfi,@"STO_CUDA_ENTRY STV_DEFAULT"
_Z10thread_addPfi:
.text._Z10thread_addPfi:
[----:B------:R-:W-:Y:S01]  /*0000*/  LDC R1, c[0x0][0x37c] ;  /* 0x0000df00ff017b82 */ /* 0x000fe20000000800 */
[----:B------:R-:W0:Y:S07]  /*0010*/  S2R R5, SR_TID.X ;  /* 0x0000000000057919 */ /* 0x000e2e0000002100 */
[----:B------:R-:W0:Y:S01]  /*0020*/  LDC.64 R2, c[0x0][0x380] ;  /* 0x0000e000ff027b82 */ /* 0x000e220000000a00 */
[----:B------:R-:W1:Y:S01]  /*0030*/  LDCU.64 UR4, c[0x0][0x358] ;  /* 0x00006b00ff0477ac */ /* 0x000e620008000a00 */
[----:B------:R-:W-:-:S02]  /*0040*/  HFMA2 R7, -RZ, RZ, 1.875, 0 ;  /* 0x3f800000ff077431 */ /* 0x000fc400000001ff */
[----:B0-----:R-:W-:-:S05]  /*0050*/  IMAD.WIDE.U32 R2, R5, 0x4, R2 ;  /* 0x0000000405027825 */ /* 0x001fca00078e0002 */
[----:B-1----:R-:W-:Y:S01]  /*0060*/  REDG.E.ADD.F32.FTZ.RN.STRONG.GPU desc[UR4][R2.64], R7 ;  /* 0x00000007020079a6 */ /* 0x002fe2000c12f304 */
[----:B------:R-:W-:Y:S05]  /*0070*/  EXIT ;  /* 0x000000000000794d */ /* 0x000fea0003800000 */
.L_x_0:
[----:B------:R-:W-:-:S00]  /*0080*/  BRA `(.L_x_0) ;  /* 0xfffffffc00fc7947 */ /* 0x000fc0000383ffff */
[----:B------:R-:W-:-:S00]  /*0090*/  NOP ;  /* 0x0000000000007918 */ /* 0x000fc00000000000 */
        /* <DEDUP_REMOVED lines=14> */
.L_x_1:


//--------------------- .nv.shared.reserved.0     --------------------------
	.section	.nv.shared.reserved.0,"aw",@nobits
	.weak		__nv_reservedSMEM_offset_0_alias
	.size		__nv_reservedSMEM_offset_0_alias, 0, 64
	.other		__nv_reservedSMEM_offset_0_alias,@"STO_CUDA_RESERVED_SHARED STV_DEFAULT"
__nv_reservedSMEM_offset_0_alias:
	.zero		0
	.zero		64


//--------------------- .nv.constant0._Z10thread_addPfi --------------------------
	.section	.nv.constant0._Z10thread_addPfi,"a",@progbits
	.sectionflags	@""
	.align	4
.nv.constant0._Z10thread_addPfi:
	.zero		908


//--------------------- SYMBOLS --------------------------

	.type		.nv.reservedSmem.offset0,@object
	.size		.nv.reservedSmem.offset0,0x4
